	.headerflags	@"EF_CUDA_TEXMODE_UNIFIED EF_CUDA_64BIT_ADDRESS EF_CUDA_ACCELERATORS EF_CUDA_SM90 EF_CUDA_VIRTUAL_SM(EF_CUDA_SM90)"
	.elftype	@"ET_EXEC"


//--------------------- .nv.info                  --------------------------
	.section	.nv.info,"",@"SHT_CUDA_INFO"
	.align	4


	//----- nvinfo : EIATTR_REGCOUNT
	.align		4
        /*0000*/ 	.byte	0x04, 0x2f
        /*0002*/ 	.short	(.L_1 - .L_0)
	.align		4
.L_0:
        /*0004*/ 	.word	index@(triton_poi_fused_reflection_pad2d_8)
        /*0008*/ 	.word	0x0000001e


	//----- nvinfo : EIATTR_MIN_STACK_SIZE
	.align		4
.L_1:
        /*000c*/ 	.byte	0x04, 0x12
        /*000e*/ 	.short	(.L_3 - .L_2)
	.align		4
.L_2:
        /*0010*/ 	.word	index@(triton_poi_fused_reflection_pad2d_8)
        /*0014*/ 	.word	0x00000000


	//----- nvinfo : EIATTR_FRAME_SIZE
	.align		4
.L_3:
        /*0018*/ 	.byte	0x04, 0x11
        /*001a*/ 	.short	(.L_5 - .L_4)
	.align		4
.L_4:
        /*001c*/ 	.word	index@(triton_poi_fused_reflection_pad2d_8)
        /*0020*/ 	.word	0x00000000


	//----- nvinfo : EIATTR_MIN_STACK_SIZE
	.align		4
.L_5:
        /*0024*/ 	.byte	0x04, 0x12
        /*0026*/ 	.short	(.L_7 - .L_6)
	.align		4
.L_6:
        /*0028*/ 	.word	index@(triton_poi_fused_reflection_pad2d_8)
        /*002c*/ 	.word	0x00000000
.L_7:


//--------------------- .nv.info.triton_poi_fused_reflection_pad2d_8 --------------------------
	.section	.nv.info.triton_poi_fused_reflection_pad2d_8,"",@"SHT_CUDA_INFO"
	.sectionflags	@""
	.align	4


	//----- nvinfo : EIATTR_CUDA_API_VERSION
	.align		4
        /*0000*/ 	.byte	0x04, 0x37
        /*0002*/ 	.short	(.L_9 - .L_8)
.L_8:
        /*0004*/ 	.word	0x0000007c


	//----- nvinfo : EIATTR_KPARAM_INFO
	.align		4
.L_9:
        /*0008*/ 	.byte	0x04, 0x17
        /*000a*/ 	.short	(.L_11 - .L_10)
.L_10:
        /*000c*/ 	.word	0x00000000
        /*0010*/ 	.short	0x0002
        /*0012*/ 	.short	0x0010
        /*0014*/ 	.byte	0x00, 0xf0, 0x11, 0x00


	//----- nvinfo : EIATTR_KPARAM_INFO
	.align		4
.L_11:
        /*0018*/ 	.byte	0x04, 0x17
        /*001a*/ 	.short	(.L_13 - .L_12)
.L_12:
        /*001c*/ 	.word	0x00000000
        /*0020*/ 	.short	0x0001
        /*0022*/ 	.short	0x0008
        /*0024*/ 	.byte	0x00, 0xf4, 0x21, 0x00


	//----- nvinfo : EIATTR_KPARAM_INFO
	.align		4
.L_13:
        /*0028*/ 	.byte	0x04, 0x17
        /*002a*/ 	.short	(.L_15 - .L_14)
.L_14:
        /*002c*/ 	.word	0x00000000
        /*0030*/ 	.short	0x0000
        /*0032*/ 	.short	0x0000
        /*0034*/ 	.byte	0x00, 0xf4, 0x21, 0x00


	//----- nvinfo : EIATTR_SPARSE_MMA_MASK
	.align		4
.L_15:
        /*0038*/ 	.byte	0x03, 0x50
        /*003a*/ 	.short	0x0000


	//----- nvinfo : EIATTR_MAXREG_COUNT
	.align		4
        /*003c*/ 	.byte	0x03, 0x1b
        /*003e*/ 	.short	0x00ff


	//----- nvinfo : EIATTR_EXIT_INSTR_OFFSETS
	.align		4
        /*0040*/ 	.byte	0x04, 0x1c
        /*0042*/ 	.short	(.L_17 - .L_16)


	//   ....[0]....
.L_16:
        /*0044*/ 	.word	0x000007e0


	//----- nvinfo : EIATTR_REQNTID
	.align		4
.L_17:
        /*0048*/ 	.byte	0x04, 0x10
        /*004a*/ 	.short	(.L_19 - .L_18)
.L_18:
        /*004c*/ 	.word	0x00000080
        /*0050*/ 	.word	0x00000001
        /*0054*/ 	.word	0x00000001


	//----- nvinfo : EIATTR_CBANK_PARAM_SIZE
	.align		4
.L_19:
        /*0058*/ 	.byte	0x03, 0x19
        /*005a*/ 	.short	0x0014


	//----- nvinfo : EIATTR_PARAM_CBANK
	.align		4
        /*005c*/ 	.byte	0x04, 0x0a
        /*005e*/ 	.short	(.L_21 - .L_20)
	.align		4
.L_20:
        /*0060*/ 	.word	index@(.nv.constant0.triton_poi_fused_reflection_pad2d_8)
        /*0064*/ 	.short	0x0210
        /*0066*/ 	.short	0x0014


	//----- nvinfo : EIATTR_SW_WAR
	.align		4
.L_21:
        /*0068*/ 	.byte	0x04, 0x36
        /*006a*/ 	.short	(.L_23 - .L_22)
.L_22:
        /*006c*/ 	.word	0x00000008
.L_23:


//--------------------- .nv.callgraph             --------------------------
	.section	.nv.callgraph,"",@"SHT_CUDA_CALLGRAPH"
	.align	4
	.sectionentsize	8
	.align		4
        /*0000*/ 	.word	0x00000000
	.align		4
        /*0004*/ 	.word	0xffffffff
	.align		4
        /*0008*/ 	.word	0x00000000
	.align		4
        /*000c*/ 	.word	0xfffffffe
	.align		4
        /*0010*/ 	.word	0x00000000
	.align		4
        /*0014*/ 	.word	0xfffffffd
	.align		4
        /*0018*/ 	.word	0x00000000
	.align		4
        /*001c*/ 	.word	0xfffffffc


//--------------------- .text.triton_poi_fused_reflection_pad2d_8 --------------------------
	.section	.text.triton_poi_fused_reflection_pad2d_8,"ax",@progbits
	.align	128
        .global         triton_poi_fused_reflection_pad2d_8
        .type           triton_poi_fused_reflection_pad2d_8,@function
        .size           triton_poi_fused_reflection_pad2d_8,(.L_x_1 - triton_poi_fused_reflection_pad2d_8)
        .other          triton_poi_fused_reflection_pad2d_8,@"STO_CUDA_ENTRY STV_DEFAULT"
triton_poi_fused_reflection_pad2d_8:
.text.triton_poi_fused_reflection_pad2d_8:
[----:B------:R-:W-:Y:S01]  /*0000*/  LDC R1, c[0x0][0x28] ;  /* 0x00000a00ff017b82 */ /* 0x000fe20000000800 */
[----:B------:R-:W1:Y:S01]  /*0010*/  S2R R0, SR_TID.X ;  /* 0x0000000000007919 */ /* 0x000e620000002100 */
[----:B------:R-:W-:-:S06]  /*0020*/  ULDC.64 UR4, c[0x0][0x208] ;  /* 0x0000820000047ab9 */ /* 0x000fcc0000000a00 */
[----:B------:R-:W2:Y:S01]  /*0030*/  LDC.64 R26, c[0x0][0x218] ;  /* 0x00008600ff1a7b82 */ /* 0x000ea20000000a00 */
[----:B------:R-:W3:Y:S01]  /*0040*/  S2R R3, SR_CTAID.X ;  /* 0x0000000000037919 */ /* 0x000ee20000002500 */
[----:B-1----:R-:W-:Y:S01]  /*0050*/  IMAD.SHL.U32 R0, R0, 0x4, RZ ;  /* 0x0000000400007824 */ /* 0x002fe200078e00ff */
[----:B---3--:R-:W-:-:S04]  /*0060*/  SHF.R.S32.HI R11, RZ, 0x15, R3 ;  /* 0x00000015ff0b7819 */ /* 0x008fc80000011403 */
[----:B------:R-:W-:Y:S02]  /*0070*/  LOP3.LUT R0, R0, 0x1fc, RZ, 0xc0, !PT ;  /* 0x000001fc00007812 */ /* 0x000fe400078ec0ff */
[----:B------:R-:W-:-:S03]  /*0080*/  SGXT R11, R11, 0x1 ;  /* 0x000000010b0b781a */ /* 0x000fc60000000200 */
[----:B------:R-:W-:-:S04]  /*0090*/  IMAD R0, R3, 0x400, R0 ;  /* 0x0000040003007824 */ /* 0x000fc800078e0200 */
[----:B------:R-:W-:Y:S01]  /*00a0*/  IMAD.HI R3, R0, 0x38e38e39, RZ ;  /* 0x38e38e3900037827 */ /* 0x000fe200078e02ff */
[----:B------:R-:W-:-:S03]  /*00b0*/  IADD3 R8, R0, 0x200, RZ ;  /* 0x0000020000087810 */ /* 0x000fc60007ffe0ff */
[C---:B------:R-:W-:Y:S01]  /*00c0*/  IMAD.HI R7, R0.reuse, 0x1948b0fd, RZ ;  /* 0x1948b0fd00077827 */ /* 0x040fe200078e02ff */
[----:B------:R-:W-:Y:S02]  /*00d0*/  SHF.R.U32.HI R2, RZ, 0x1f, R3 ;  /* 0x0000001fff027819 */ /* 0x000fe40000011603 */
[----:B------:R-:W-:Y:S01]  /*00e0*/  LEA.HI R14, R11, R8, RZ, 0x8 ;  /* 0x000000080b0e7211 */ /* 0x000fe200078f40ff */
[----:B------:R-:W-:Y:S01]  /*00f0*/  VIADD R5, R0, 0x1 ;  /* 0x0000000100057836 */ /* 0x000fe20000000000 */
[----:B------:R-:W-:Y:S01]  /*0100*/  LEA.HI.SX32 R3, R3, R2, 0x16 ;  /* 0x0000000203037211 */ /* 0x000fe200078fb2ff */
[----:B------:R-:W-:Y:S01]  /*0110*/  IMAD.HI R10, R8, 0x38e38e39, RZ ;  /* 0x38e38e39080a7827 */ /* 0x000fe200078e02ff */
[----:B------:R-:W-:Y:S02]  /*0120*/  SHF.R.U32.HI R4, RZ, 0x1f, R7 ;  /* 0x0000001fff047819 */ /* 0x000fe40000011607 */
[----:B------:R-:W-:Y:S01]  /*0130*/  LEA.HI R2, R11, R5, RZ, 0x8 ;  /* 0x000000050b027211 */ /* 0x000fe200078f40ff */
[----:B------:R-:W-:Y:S01]  /*0140*/  VIADD R6, R0, 0x2 ;  /* 0x0000000200067836 */ /* 0x000fe20000000000 */
[----:B------:R-:W-:-:S02]  /*0150*/  SHF.R.U32.HI R13, RZ, 0x1f, R10 ;  /* 0x0000001fff0d7819 */ /* 0x000fc4000001160a */
[----:B------:R-:W-:Y:S02]  /*0160*/  LEA.HI R7, R7, R4, RZ, 0x13 ;  /* 0x0000000407077211 */ /* 0x000fe400078f98ff */
[----:B------:R-:W-:Y:S02]  /*0170*/  LEA.HI R9, R11, R6, RZ, 0x8 ;  /* 0x000000060b097211 */ /* 0x000fe400078f40ff */
[----:B------:R-:W-:Y:S02]  /*0180*/  LOP3.LUT R4, R2, 0xffffff00, RZ, 0xc0, !PT ;  /* 0xffffff0002047812 */ /* 0x000fe400078ec0ff */
[----:B------:R-:W-:Y:S02]  /*0190*/  LEA.HI.SX32 R2, R10, R13, 0x16 ;  /* 0x0000000d0a027211 */ /* 0x000fe400078fb2ff */
[----:B------:R-:W-:Y:S01]  /*01a0*/  LOP3.LUT R13, R9, 0xffffff00, RZ, 0xc0, !PT ;  /* 0xffffff00090d7812 */ /* 0x000fe200078ec0ff */
[----:B------:R-:W-:Y:S01]  /*01b0*/  IMAD.IADD R5, R5, 0x1, -R4 ;  /* 0x0000000105057824 */ /* 0x000fe200078e0a04 */
[----:B------:R-:W-:-:S02]  /*01c0*/  IADD3 R9, R0, 0x3, RZ ;  /* 0x0000000300097810 */ /* 0x000fc40007ffe0ff */
[C---:B------:R-:W-:Y:S01]  /*01d0*/  LEA.HI R10, R11.reuse, R0, RZ, 0x8 ;  /* 0x000000000b0a7211 */ /* 0x040fe200078f40ff */
[----:B------:R-:W-:Y:S01]  /*01e0*/  IMAD.IADD R6, R6, 0x1, -R13 ;  /* 0x0000000106067824 */ /* 0x000fe200078e0a0d */
[----:B------:R-:W-:Y:S01]  /*01f0*/  LEA.HI R12, R11, R9, RZ, 0x8 ;  /* 0x000000090b0c7211 */ /* 0x000fe200078f40ff */
[----:B------:R-:W-:Y:S01]  /*0200*/  IMAD.HI R13, R3, 0x38e38e39, RZ ;  /* 0x38e38e39030d7827 */ /* 0x000fe200078e02ff */
[----:B------:R-:W-:Y:S02]  /*0210*/  SHF.R.S32.HI R4, RZ, 0x8, R10 ;  /* 0x00000008ff047819 */ /* 0x000fe4000001140a */
[----:B------:R-:W-:Y:S01]  /*0220*/  LOP3.LUT R12, R12, 0xffffff00, RZ, 0xc0, !PT ;  /* 0xffffff000c0c7812 */ /* 0x000fe200078ec0ff */
[----:B------:R-:W-:Y:S01]  /*0230*/  IMAD.HI R11, R8, 0x1948b0fd, RZ ;  /* 0x1948b0fd080b7827 */ /* 0x000fe200078e02ff */
[----:B------:R-:W-:Y:S02]  /*0240*/  SHF.R.S32.HI R8, RZ, 0x8, R14 ;  /* 0x00000008ff087819 */ /* 0x000fe4000001140e */
[----:B------:R-:W-:Y:S01]  /*0250*/  SHF.R.U32.HI R16, RZ, 0x1f, R13 ;  /* 0x0000001fff107819 */ /* 0x000fe2000001160d */
[----:B------:R-:W-:Y:S01]  /*0260*/  IMAD.HI R15, R4, 0x38e38e39, RZ ;  /* 0x38e38e39040f7827 */ /* 0x000fe200078e02ff */
[----:B------:R-:W-:-:S02]  /*0270*/  SHF.R.U32.HI R14, RZ, 0x1f, R11 ;  /* 0x0000001fff0e7819 */ /* 0x000fc4000001160b */
[----:B------:R-:W-:Y:S01]  /*0280*/  LEA.HI.SX32 R16, R13, R16, 0x1e ;  /* 0x000000100d107211 */ /* 0x000fe200078ff2ff */
[----:B------:R-:W-:Y:S01]  /*0290*/  IMAD.HI R17, R8, 0x38e38e39, RZ ;  /* 0x38e38e3908117827 */ /* 0x000fe200078e02ff */
[----:B------:R-:W-:Y:S02]  /*02a0*/  IADD3 R9, R9, -R12, RZ ;  /* 0x8000000c09097210 */ /* 0x000fe40007ffe0ff */
[----:B------:R-:W-:Y:S01]  /*02b0*/  LEA.HI R12, R11, R14, RZ, 0x13 ;  /* 0x0000000e0b0c7211 */ /* 0x000fe200078f98ff */
[----:B------:R-:W-:Y:S01]  /*02c0*/  IMAD.HI R13, R2, 0x38e38e39, RZ ;  /* 0x38e38e39020d7827 */ /* 0x000fe200078e02ff */
[----:B------:R-:W-:Y:S02]  /*02d0*/  SHF.R.U32.HI R14, RZ, 0x1f, R15 ;  /* 0x0000001fff0e7819 */ /* 0x000fe4000001160f */
[----:B------:R-:W-:Y:S01]  /*02e0*/  SHF.R.U32.HI R18, RZ, 0x1f, R17 ;  /* 0x0000001fff127819 */ /* 0x000fe20000011611 */
[----:B------:R-:W-:Y:S01]  /*02f0*/  IMAD R16, R16, 0x12, RZ ;  /* 0x0000001210107824 */ /* 0x000fe200078e02ff */
[----:B------:R-:W-:-:S02]  /*0300*/  LOP3.LUT R11, R10, 0xffffff00, RZ, 0xc0, !PT ;  /* 0xffffff000a0b7812 */ /* 0x000fc400078ec0ff */
[----:B------:R-:W-:Y:S02]  /*0310*/  LEA.HI.SX32 R15, R15, R14, 0x1e ;  /* 0x0000000e0f0f7211 */ /* 0x000fe400078ff2ff */
[----:B------:R-:W-:Y:S01]  /*0320*/  LEA.HI.SX32 R10, R17, R18, 0x1e ;  /* 0x00000012110a7211 */ /* 0x000fe200078ff2ff */
[----:B------:R-:W-:Y:S01]  /*0330*/  IMAD.IADD R14, R0, 0x1, -R11 ;  /* 0x00000001000e7824 */ /* 0x000fe200078e0a0b */
[----:B------:R-:W-:Y:S01]  /*0340*/  SHF.R.U32.HI R18, RZ, 0x1f, R13 ;  /* 0x0000001fff127819 */ /* 0x000fe2000001160d */
[----:B------:R-:W-:Y:S01]  /*0350*/  IMAD R15, R15, 0x12, RZ ;  /* 0x000000120f0f7824 */ /* 0x000fe200078e02ff */
[----:B------:R-:W-:Y:S01]  /*0360*/  LOP3.LUT R16, RZ, R16, RZ, 0x33, !PT ;  /* 0x00000010ff107212 */ /* 0x000fe200078e33ff */
[----:B------:R-:W-:Y:S01]  /*0370*/  IMAD R10, R10, 0x12, RZ ;  /* 0x000000120a0a7824 */ /* 0x000fe200078e02ff */
[----:B------:R-:W-:Y:S02]  /*0380*/  LEA.HI.SX32 R18, R13, R18, 0x1e ;  /* 0x000000120d127211 */ /* 0x000fe400078ff2ff */
[----:B------:R-:W-:Y:S01]  /*0390*/  LEA R17, R7, 0xff00, 0x10 ;  /* 0x0000ff0007117811 */ /* 0x000fe200078e80ff */
[----:B------:R-:W-:Y:S01]  /*03a0*/  IMAD.IADD R16, R3, 0x1, R16 ;  /* 0x0000000103107824 */ /* 0x000fe200078e0210 */
[----:B------:R-:W-:Y:S01]  /*03b0*/  LEA R3, R12, 0xff00, 0x10 ;  /* 0x0000ff000c037811 */ /* 0x000fe200078e80ff */
[----:B------:R-:W-:Y:S01]  /*03c0*/  IMAD R18, R18, 0x12, RZ ;  /* 0x0000001212127824 */ /* 0x000fe200078e02ff */
[----:B------:R-:W-:Y:S01]  /*03d0*/  LOP3.LUT R15, RZ, R15, RZ, 0x33, !PT ;  /* 0x0000000fff0f7212 */ /* 0x000fe200078e33ff */
[--C-:B------:R-:W-:Y:S01]  /*03e0*/  IMAD.IADD R11, R5, 0x1, R17.reuse ;  /* 0x00000001050b7824 */ /* 0x100fe200078e0211 */
[----:B------:R-:W-:Y:S01]  /*03f0*/  IADD3 R7, R14, R17, RZ ;  /* 0x000000110e077210 */ /* 0x000fe20007ffe0ff */
[----:B------:R-:W-:Y:S01]  /*0400*/  IMAD.IADD R13, R6, 0x1, R17 ;  /* 0x00000001060d7824 */ /* 0x000fe200078e0211 */
[----:B------:R-:W-:Y:S01]  /*0410*/  IADD3 R12, R9, R17, RZ ;  /* 0x00000011090c7210 */ /* 0x000fe20007ffe0ff */
[--C-:B------:R-:W-:Y:S01]  /*0420*/  IMAD.IADD R14, R14, 0x1, R3.reuse ;  /* 0x000000010e0e7824 */ /* 0x100fe200078e0203 */
[----:B------:R-:W-:Y:S01]  /*0430*/  IADD3 R5, R5, R3, RZ ;  /* 0x0000000305057210 */ /* 0x000fe20007ffe0ff */
[----:B------:R-:W-:Y:S01]  /*0440*/  IMAD.IADD R6, R6, 0x1, R3 ;  /* 0x0000000106067824 */ /* 0x000fe200078e0203 */
[----:B------:R-:W-:Y:S01]  /*0450*/  IADD3 R9, R9, R3, RZ ;  /* 0x0000000309097210 */ /* 0x000fe20007ffe0ff */
[----:B------:R-:W-:Y:S01]  /*0460*/  IMAD.IADD R15, R4, 0x1, R15 ;  /* 0x00000001040f7824 */ /* 0x000fe200078e020f */
[----:B------:R-:W-:-:S02]  /*0470*/  LOP3.LUT R3, RZ, R18, RZ, 0x33, !PT ;  /* 0x00000012ff037212 */ /* 0x000fc400078e33ff */
[----:B------:R-:W-:Y:S02]  /*0480*/  IABS R16, R16 ;  /* 0x0000001000107213 */ /* 0x000fe40000000000 */
[----:B------:R-:W-:Y:S02]  /*0490*/  LOP3.LUT R17, RZ, R10, RZ, 0x33, !PT ;  /* 0x0000000aff117212 */ /* 0x000fe400078e33ff */
[----:B------:R-:W-:Y:S01]  /*04a0*/  IADD3 R3, R2, R3, RZ ;  /* 0x0000000302037210 */ /* 0x000fe20007ffe0ff */
[----:B------:R-:W-:Y:S01]  /*04b0*/  IMAD.MOV.U32 R2, RZ, RZ, R16 ;  /* 0x000000ffff027224 */ /* 0x000fe200078e0010 */
[----:B------:R-:W-:Y:S02]  /*04c0*/  IABS R4, R15 ;  /* 0x0000000f00047213 */ /* 0x000fe40000000000 */
[----:B------:R-:W-:Y:S01]  /*04d0*/  IADD3 R17, R8, R17, RZ ;  /* 0x0000001108117210 */ /* 0x000fe20007ffe0ff */
[----:B------:R-:W-:Y:S01]  /*04e0*/  VIADD R2, R2, 0xfffffff1 ;  /* 0xfffffff102027836 */ /* 0x000fe20000000000 */
[----:B------:R-:W-:-:S02]  /*04f0*/  IABS R8, R3 ;  /* 0x0000000300087213 */ /* 0x000fc40000000000 */
[----:B------:R-:W-:Y:S02]  /*0500*/  IADD3 R3, R4, -0xf, RZ ;  /* 0xfffffff104037810 */ /* 0x000fe40007ffe0ff */
[----:B------:R-:W-:Y:S01]  /*0510*/  IABS R10, R2 ;  /* 0x00000002000a7213 */ /* 0x000fe20000000000 */
[----:B------:R-:W-:Y:S01]  /*0520*/  IMAD.MOV.U32 R4, RZ, RZ, R8 ;  /* 0x000000ffff047224 */ /* 0x000fe200078e0008 */
[----:B------:R-:W-:Y:S02]  /*0530*/  IABS R16, R3 ;  /* 0x0000000300107213 */ /* 0x000fe40000000000 */
[----:B------:R-:W1:Y:S01]  /*0540*/  LDC.64 R2, c[0x0][0x210] ;  /* 0x00008400ff027b82 */ /* 0x000e620000000a00 */
[----:B------:R-:W-:Y:S01]  /*0550*/  IABS R17, R17 ;  /* 0x0000001100117213 */ /* 0x000fe20000000000 */
[----:B------:R-:W-:Y:S02]  /*0560*/  VIADD R4, R4, 0xfffffff1 ;  /* 0xfffffff104047836 */ /* 0x000fe40000000000 */
[C---:B------:R-:W-:Y:S01]  /*0570*/  IMAD R7, R10.reuse, -0x1000, R7 ;  /* 0xfffff0000a077824 */ /* 0x040fe200078e0207 */
[----:B------:R-:W-:Y:S01]  /*0580*/  MOV R8, R17 ;  /* 0x0000001100087202 */ /* 0x000fe20000000f00 */
[C---:B------:R-:W-:Y:S01]  /*0590*/  IMAD R11, R10.reuse, -0x1000, R11 ;  /* 0xfffff0000a0b7824 */ /* 0x040fe200078e020b */
[----:B------:R-:W-:Y:S01]  /*05a0*/  IABS R4, R4 ;  /* 0x0000000400047213 */ /* 0x000fe20000000000 */
[C---:B------:R-:W-:Y:S01]  /*05b0*/  IMAD R13, R10.reuse, -0x1000, R13 ;  /* 0xfffff0000a0d7824 */ /* 0x040fe200078e020d */
[----:B------:R-:W-:Y:S01]  /*05c0*/  IADD3 R8, R8, -0xf, RZ ;  /* 0xfffffff108087810 */ /* 0x000fe20007ffe0ff */
[----:B------:R-:W-:-:S02]  /*05d0*/  IMAD R12, R10, -0x1000, R12 ;  /* 0xfffff0000a0c7824 */ /* 0x000fc400078e020c */
[C---:B------:R-:W-:Y:S01]  /*05e0*/  IMAD R14, R4.reuse, -0x1000, R14 ;  /* 0xfffff000040e7824 */ /* 0x040fe200078e020e */
[----:B------:R-:W-:Y:S01]  /*05f0*/  IABS R8, R8 ;  /* 0x0000000800087213 */ /* 0x000fe20000000000 */
[C---:B------:R-:W-:Y:S02]  /*0600*/  IMAD R5, R4.reuse, -0x1000, R5 ;  /* 0xfffff00004057824 */ /* 0x040fe400078e0205 */
[C---:B------:R-:W-:Y:S02]  /*0610*/  IMAD R6, R4.reuse, -0x1000, R6 ;  /* 0xfffff00004067824 */ /* 0x040fe400078e0206 */
[----:B------:R-:W-:Y:S02]  /*0620*/  IMAD R9, R4, -0x1000, R9 ;  /* 0xfffff00004097824 */ /* 0x000fe400078e0209 */
[C---:B------:R-:W-:Y:S02]  /*0630*/  IMAD R7, R16.reuse, -0x100, R7 ;  /* 0xffffff0010077824 */ /* 0x040fe400078e0207 */
[----:B------:R-:W-:-:S02]  /*0640*/  IMAD R11, R16, -0x100, R11 ;  /* 0xffffff00100b7824 */ /* 0x000fc400078e020b */
[C---:B------:R-:W-:Y:S02]  /*0650*/  IMAD R17, R16.reuse, -0x100, R13 ;  /* 0xffffff0010117824 */ /* 0x040fe400078e020d */
[----:B------:R-:W-:Y:S02]  /*0660*/  IMAD R19, R16, -0x100, R12 ;  /* 0xffffff0010137824 */ /* 0x000fe400078e020c */
[C---:B------:R-:W-:Y:S02]  /*0670*/  IMAD R21, R8.reuse, -0x100, R14 ;  /* 0xffffff0008157824 */ /* 0x040fe400078e020e */
[C---:B------:R-:W-:Y:S02]  /*0680*/  IMAD R5, R8.reuse, -0x100, R5 ;  /* 0xffffff0008057824 */ /* 0x040fe400078e0205 */
[C---:B------:R-:W-:Y:S02]  /*0690*/  IMAD R25, R8.reuse, -0x100, R6 ;  /* 0xffffff0008197824 */ /* 0x040fe400078e0206 */
[----:B------:R-:W-:-:S02]  /*06a0*/  IMAD R9, R8, -0x100, R9 ;  /* 0xffffff0008097824 */ /* 0x000fc400078e0209 */
[----:B-1----:R-:W-:-:S04]  /*06b0*/  IMAD.WIDE R12, R7, 0x4, R2 ;  /* 0x00000004070c7825 */ /* 0x002fc800078e0202 */
[--C-:B------:R-:W-:Y:S01]  /*06c0*/  IMAD.WIDE R14, R11, 0x4, R2.reuse ;  /* 0x000000040b0e7825 */ /* 0x100fe200078e0202 */
[----:B------:R-:W3:Y:S03]  /*06d0*/  LDG.E R4, desc[UR4][R12.64] ;  /* 0x000000040c047981 */ /* 0x000ee6000c1e1900 */
[----:B------:R-:W-:-:S04]  /*06e0*/  IMAD.WIDE R16, R17, 0x4, R2 ;  /* 0x0000000411107825 */ /* 0x000fc800078e0202 */
[--C-:B------:R-:W-:Y:S01]  /*06f0*/  IMAD.WIDE R18, R19, 0x4, R2.reuse ;  /* 0x0000000413127825 */ /* 0x100fe200078e0202 */
[----:B------:R-:W3:Y:S03]  /*0700*/  LDG.E R6, desc[UR4][R16.64] ;  /* 0x0000000410067981 */ /* 0x000ee6000c1e1900 */
[--C-:B------:R-:W-:Y:S01]  /*0710*/  IMAD.WIDE R20, R21, 0x4, R2.reuse ;  /* 0x0000000415147825 */ /* 0x100fe200078e0202 */
[----:B------:R-:W3:Y:S03]  /*0720*/  LDG.E R7, desc[UR4][R18.64] ;  /* 0x0000000412077981 */ /* 0x000ee6000c1e1900 */
[--C-:B------:R-:W-:Y:S01]  /*0730*/  IMAD.WIDE R22, R5, 0x4, R2.reuse ;  /* 0x0000000405167825 */ /* 0x100fe200078e0202 */
[----:B------:R-:W4:Y:S03]  /*0740*/  LDG.E R8, desc[UR4][R20.64] ;  /* 0x0000000414087981 */ /* 0x000f26000c1e1900 */
[--C-:B------:R-:W-:Y:S01]  /*0750*/  IMAD.WIDE R24, R25, 0x4, R2.reuse ;  /* 0x0000000419187825 */ /* 0x100fe200078e0202 */
[----:B------:R-:W3:Y:S03]  /*0760*/  LDG.E R5, desc[UR4][R14.64] ;  /* 0x000000040e057981 */ /* 0x000ee6000c1e1900 */
[----:B------:R-:W-:Y:S01]  /*0770*/  IMAD.WIDE R2, R9, 0x4, R2 ;  /* 0x0000000409027825 */ /* 0x000fe200078e0202 */
[----:B------:R-:W4:Y:S04]  /*0780*/  LDG.E R10, desc[UR4][R24.64] ;  /* 0x00000004180a7981 */ /* 0x000f28000c1e1900 */
[----:B------:R-:W4:Y:S04]  /*0790*/  LDG.E R9, desc[UR4][R22.64] ;  /* 0x0000000416097981 */ /* 0x000f28000c1e1900 */
[----:B------:R-:W4:Y:S01]  /*07a0*/  LDG.E R11, desc[UR4][R2.64] ;  /* 0x00000004020b7981 */ /* 0x000f22000c1e1900 */
[----:B--2---:R-:W-:-:S05]  /*07b0*/  IMAD.WIDE R26, R0, 0x4, R26 ;  /* 0x00000004001a7825 */ /* 0x004fca00078e021a */
[----:B---3--:R-:W-:Y:S04]  /*07c0*/  STG.E.128 desc[UR4][R26.64], R4 ;  /* 0x000000041a007986 */ /* 0x008fe8000c101d04 */
[----:B----4-:R-:W-:Y:S01]  /*07d0*/  STG.E.128 desc[UR4][R26.64+0x800], R8 ;  /* 0x000800081a007986 */ /* 0x010fe2000c101d04 */
[----:B------:R-:W-:Y:S05]  /*07e0*/  EXIT ;  /* 0x000000000000794d */ /* 0x000fea0003800000 */
.L_x_0:
[----:B------:R-:W-:-:S00]  /*07f0*/  BRA `(.L_x_0) ;  /* 0xfffffffc00fc7947 */ /* 0x000fc0000383ffff */
[----:B------:R-:W-:-:S00]  /*0800*/  NOP ;  /* 0x0000000000007918 */ /* 0x000fc00000000000 */
[----:B------:R-:W-:-:S00]  /*0810*/  NOP ;  /* 0x0000000000007918 */ /* 0x000fc00000000000 */
[----:B------:R-:W-:-:S00]  /*0820*/  NOP ;  /* 0x0000000000007918 */ /* 0x000fc00000000000 */
[----:B------:R-:W-:-:S00]  /*0830*/  NOP ;  /* 0x0000000000007918 */ /* 0x000fc00000000000 */
[----:B------:R-:W-:-:S00]  /*0840*/  NOP ;  /* 0x0000000000007918 */ /* 0x000fc00000000000 */
[----:B------:R-:W-:-:S00]  /*0850*/  NOP ;  /* 0x0000000000007918 */ /* 0x000fc00000000000 */
[----:B------:R-:W-:-:S00]  /*0860*/  NOP ;  /* 0x0000000000007918 */ /* 0x000fc00000000000 */
[----:B------:R-:W-:-:S00]  /*0870*/  NOP ;  /* 0x0000000000007918 */ /* 0x000fc00000000000 */
.L_x_1:


//--------------------- .nv.constant0.triton_poi_fused_reflection_pad2d_8 --------------------------
	.section	.nv.constant0.triton_poi_fused_reflection_pad2d_8,"a",@progbits
	.sectionflags	@""
	.align	4
.nv.constant0.triton_poi_fused_reflection_pad2d_8:
	.zero		548
